//
// Generated by NVIDIA NVVM Compiler
//
// Compiler Build ID: CL-36424714
// Cuda compilation tools, release 13.0, V13.0.88
// Based on NVVM 20.0.0
//

.version 9.0
.target sm_100
.address_size 64

	// .globl	_Z17right_shift_naivePii

.visible .entry _Z17right_shift_naivePii(
	.param .u64 .ptr .align 1 _Z17right_shift_naivePii_param_0,
	.param .u32 _Z17right_shift_naivePii_param_1
)
{
	.reg .pred 	%p<3>;
	.reg .b32 	%r<10>;
	.reg .b64 	%rd<5>;

	ld.param.u64 	%rd2, [_Z17right_shift_naivePii_param_0];
	ld.param.u32 	%r4, [_Z17right_shift_naivePii_param_1];
	mov.u32 	%r5, %ctaid.x;
	mov.u32 	%r6, %ntid.x;
	mov.u32 	%r7, %tid.x;
	mad.lo.s32 	%r1, %r5, %r6, %r7;
	setp.ge.s32 	%p1, %r1, %r4;
	@%p1 bra 	$L__BB0_4;
	cvta.to.global.u64 	%rd3, %rd2;
	setp.eq.s32 	%p2, %r1, 0;
	mul.wide.s32 	%rd4, %r1, 4;
	add.s64 	%rd1, %rd3, %rd4;
	mov.b32 	%r9, 0;
	@%p2 bra 	$L__BB0_3;
	ld.global.u32 	%r9, [%rd1+-4];
$L__BB0_3:
	st.global.u32 	[%rd1], %r9;
$L__BB0_4:
	ret;

}


// ===== COMPILED SASS (sm_100) =====

	.target	sm_100

	.elftype	@"ET_EXEC"


//--------------------- .note.nv.tkinfo           --------------------------
	.section	.note.nv.tkinfo,"",@"SHT_NOTE"
	.sectionflags	@"SHF_NOTE_NV_TKINFO"
	.tkinfo
        /*0018*/ 	.word	0x00000002
        /*0030*/ 	.string	""
        /*0030*/ 	.string	"ptxas"
        /*0030*/ 	.string	"Cuda compilation tools, release 13.0, V13.0.88"
        /*0030*/ 	.string	"Build cuda_13.0.r13.0/compiler.36424714_0"
        /*0030*/ 	.string	"-arch sm_100 -m 64 "



//--------------------- .note.nv.cuinfo           --------------------------
	.section	.note.nv.cuinfo,"",@"SHT_NOTE"
	.sectionflags	@"SHF_NOTE_NV_CUINFO"
        /*0018*/ 	.short	0x0002
        /*001a*/ 	.short	0x0064
        /*001c*/ 	.short	0x0082
	.zero		2


//--------------------- .nv.info                  --------------------------
	.section	.nv.info,"",@"SHT_CUDA_INFO"
	.align	4


	//----- nvinfo : EIATTR_REGCOUNT
	.align		4
        /*0000*/ 	.byte	0x04, 0x2f
        /*0002*/ 	.short	(.L_1 - .L_0)
	.align		4
.L_0:
        /*0004*/ 	.word	index@(_Z17right_shift_naivePii)
        /*0008*/ 	.word	0x00000008


	//----- nvinfo : EIATTR_FRAME_SIZE
	.align		4
.L_1:
        /*000c*/ 	.byte	0x04, 0x11
        /*000e*/ 	.short	(.L_3 - .L_2)
	.align		4
.L_2:
        /*0010*/ 	.word	index@(_Z17right_shift_naivePii)
        /*0014*/ 	.word	0x00000000


	//----- nvinfo : EIATTR_MIN_STACK_SIZE
	.align		4
.L_3:
        /*0018*/ 	.byte	0x04, 0x12
        /*001a*/ 	.short	(.L_5 - .L_4)
	.align		4
.L_4:
        /*001c*/ 	.word	index@(_Z17right_shift_naivePii)
        /*0020*/ 	.word	0x00000000
.L_5:


//--------------------- .nv.compat                --------------------------
	.section	.nv.compat,"",@"SHT_CUDA_COMPAT_INFO"
	.align	4
        /*0000*/ 	.byte	0x02, 0x09, 0x00, 0x00, 0x02, 0x02, 0x01, 0x00, 0x02, 0x05, 0x05, 0x00, 0x03, 0x07, 0x01, 0x01
        /*0010*/ 	.byte	0x02, 0x03, 0x00, 0x00, 0x02, 0x06, 0x01, 0x00, 0x04, 0x0b, 0x08, 0x00, 0x09, 0x00, 0x00, 0x00
        /*0020*/ 	.byte	0x00, 0x00, 0x00, 0x00


//--------------------- .nv.info._Z17right_shift_naivePii --------------------------
	.section	.nv.info._Z17right_shift_naivePii,"",@"SHT_CUDA_INFO"
	.sectionflags	@""
	.align	4


	//----- nvinfo : EIATTR_CUDA_API_VERSION
	.align		4
        /*0000*/ 	.byte	0x04, 0x37
        /*0002*/ 	.short	(.L_7 - .L_6)
.L_6:
        /*0004*/ 	.word	0x00000082


	//----- nvinfo : EIATTR_KPARAM_INFO
	.align		4
.L_7:
        /*0008*/ 	.byte	0x04, 0x17
        /*000a*/ 	.short	(.L_9 - .L_8)
.L_8:
        /*000c*/ 	.word	0x00000000
        /*0010*/ 	.short	0x0001
        /*0012*/ 	.short	0x0008
        /*0014*/ 	.byte	0x00, 0xf0, 0x11, 0x00


	//----- nvinfo : EIATTR_KPARAM_INFO
	.align		4
.L_9:
        /*0018*/ 	.byte	0x04, 0x17
        /*001a*/ 	.short	(.L_11 - .L_10)
.L_10:
        /*001c*/ 	.word	0x00000000
        /*0020*/ 	.short	0x0000
        /*0022*/ 	.short	0x0000
        /*0024*/ 	.byte	0x00, 0xf5, 0x21, 0x00


	//----- nvinfo : EIATTR_SPARSE_MMA_MASK
	.align		4
.L_11:
        /*0028*/ 	.byte	0x03, 0x50
        /*002a*/ 	.short	0x0000


	//----- nvinfo : EIATTR_MAXREG_COUNT
	.align		4
        /*002c*/ 	.byte	0x03, 0x1b
        /*002e*/ 	.short	0x00ff


	//----- nvinfo : EIATTR_MERCURY_ISA_VERSION
	.align		4
        /*0030*/ 	.byte	0x03, 0x5f
        /*0032*/ 	.short	0x0101


	//----- nvinfo : EIATTR_VRC_CTA_INIT_COUNT
	.align		4
        /*0034*/ 	.byte	0x02, 0x4a
	.zero		1
	.zero		1


	//----- nvinfo : EIATTR_EXIT_INSTR_OFFSETS
	.align		4
        /*0038*/ 	.byte	0x04, 0x1c
        /*003a*/ 	.short	(.L_13 - .L_12)


	//   ....[0]....
.L_12:
        /*003c*/ 	.word	0x00000070


	//   ....[1]....
        /*0040*/ 	.word	0x00000120


	//----- nvinfo : EIATTR_CRS_STACK_SIZE
	.align		4
.L_13:
        /*0044*/ 	.byte	0x04, 0x1e
        /*0046*/ 	.short	(.L_15 - .L_14)
.L_14:
        /*0048*/ 	.word	0x00000000


	//----- nvinfo : EIATTR_CBANK_PARAM_SIZE
	.align		4
.L_15:
        /*004c*/ 	.byte	0x03, 0x19
        /*004e*/ 	.short	0x000c


	//----- nvinfo : EIATTR_PARAM_CBANK
	.align		4
        /*0050*/ 	.byte	0x04, 0x0a
        /*0052*/ 	.short	(.L_17 - .L_16)
	.align		4
.L_16:
        /*0054*/ 	.word	index@(.nv.constant0._Z17right_shift_naivePii)
        /*0058*/ 	.short	0x0380
        /*005a*/ 	.short	0x000c


	//----- nvinfo : EIATTR_SW_WAR
	.align		4
.L_17:
        /*005c*/ 	.byte	0x04, 0x36
        /*005e*/ 	.short	(.L_19 - .L_18)
.L_18:
        /*0060*/ 	.word	0x00000008
.L_19:


//--------------------- .nv.callgraph             --------------------------
	.section	.nv.callgraph,"",@"SHT_CUDA_CALLGRAPH"
	.align	4
	.sectionentsize	8
	.align		4
        /*0000*/ 	.word	0x00000000
	.align		4
        /*0004*/ 	.word	0xffffffff
	.align		4
        /*0008*/ 	.word	0x00000000
	.align		4
        /*000c*/ 	.word	0xfffffffe
	.align		4
        /*0010*/ 	.word	0x00000000
	.align		4
        /*0014*/ 	.word	0xfffffffd
	.align		4
        /*0018*/ 	.word	0x00000000
	.align		4
        /*001c*/ 	.word	0xfffffffc


//--------------------- .text._Z17right_shift_naivePii --------------------------
	.section	.text._Z17right_shift_naivePii,"ax",@progbits
	.align	128
        .global         _Z17right_shift_naivePii
        .type           _Z17right_shift_naivePii,@function
        .size           _Z17right_shift_naivePii,(.L_x_3 - _Z17right_shift_naivePii)
        .other          _Z17right_shift_naivePii,@"STO_CUDA_ENTRY STV_DEFAULT"
_Z17right_shift_naivePii:
.text._Z17right_shift_naivePii:
[----:B------:R-:W-:Y:S01]  /*0000*/  LDC R1, c[0x0][0x37c] ;  /* 0x0000df00ff017b82 */ /* 0x000fe20000000800 */
[----:B------:R-:W0:Y:S07]  /*0010*/  S2R R0, SR_TID.X ;  /* 0x0000000000007919 */ /* 0x000e2e0000002100 */
[----:B------:R-:W0:Y:S01]  /*0020*/  S2UR UR4, SR_CTAID.X ;  /* 0x00000000000479c3 */ /* 0x000e220000002500 */
[----:B------:R-:W1:Y:S07]  /*0030*/  LDCU UR5, c[0x0][0x388] ;  /* 0x00007100ff0577ac */ /* 0x000e6e0008000800 */
[----:B------:R-:W0:Y:S02]  /*0040*/  LDC R5, c[0x0][0x360] ;  /* 0x0000d800ff057b82 */ /* 0x000e240000000800 */
[----:B0-----:R-:W-:-:S05]  /*0050*/  IMAD R5, R5, UR4, R0 ;  /* 0x0000000405057c24 */ /* 0x001fca000f8e0200 */
[----:B-1----:R-:W-:-:S13]  /*0060*/  ISETP.GE.AND P0, PT, R5, UR5, PT ;  /* 0x0000000505007c0c */ /* 0x002fda000bf06270 */
[----:B------:R-:W-:Y:S05]  /*0070*/  @P0 EXIT ;  /* 0x000000000000094d */ /* 0x000fea0003800000 */
[----:B------:R-:W0:Y:S01]  /*0080*/  LDC.64 R2, c[0x0][0x380] ;  /* 0x0000e000ff027b82 */ /* 0x000e220000000a00 */
[C---:B------:R-:W-:Y:S01]  /*0090*/  ISETP.NE.AND P0, PT, R5.reuse, RZ, PT ;  /* 0x000000ff0500720c */ /* 0x040fe20003f05270 */
[----:B------:R-:W1:Y:S01]  /*00a0*/  LDCU.64 UR4, c[0x0][0x358] ;  /* 0x00006b00ff0477ac */ /* 0x000e620008000a00 */
[----:B------:R-:W-:Y:S01]  /*00b0*/  BSSY.RECONVERGENT B0, `(.L_x_0) ;  /* 0x0000005000007945 */ /* 0x000fe20003800200 */
[----:B0-----:R-:W-:-:S04]  /*00c0*/  IMAD.WIDE R2, R5, 0x4, R2 ;  /* 0x0000000405027825 */ /* 0x001fc800078e0202 */
[----:B------:R-:W-:-:S06]  /*00d0*/  HFMA2 R5, -RZ, RZ, 0, 0 ;  /* 0x00000000ff057431 */ /* 0x000fcc00000001ff */
[----:B-1----:R-:W-:Y:S05]  /*00e0*/  @!P0 BRA `(.L_x_1) ;  /* 0x0000000000048947 */ /* 0x002fea0003800000 */
[----:B------:R0:W5:Y:S02]  /*00f0*/  LDG.E R5, desc[UR4][R2.64+-0x4] ;  /* 0xfffffc0402057981 */ /* 0x000164000c1e1900 */
.L_x_1:
[----:B------:R-:W-:Y:S05]  /*0100*/  BSYNC.RECONVERGENT B0 ;  /* 0x0000000000007941 */ /* 0x000fea0003800200 */
.L_x_0:
[----:B-----5:R-:W-:Y:S01]  /*0110*/  STG.E desc[UR4][R2.64], R5 ;  /* 0x0000000502007986 */ /* 0x020fe2000c101904 */
[----:B------:R-:W-:Y:S05]  /*0120*/  EXIT ;  /* 0x000000000000794d */ /* 0x000fea0003800000 */
.L_x_2:
[----:B------:R-:W-:-:S00]  /*0130*/  BRA `(.L_x_2) ;  /* 0xfffffffc00fc7947 */ /* 0x000fc0000383ffff */
[----:B------:R-:W-:-:S00]  /*0140*/  NOP ;  /* 0x0000000000007918 */ /* 0x000fc00000000000 */
        /* <DEDUP_REMOVED lines=11> */
.L_x_3:


//--------------------- .nv.shared.reserved.0     --------------------------
	.section	.nv.shared.reserved.0,"aw",@nobits
	.weak		__nv_reservedSMEM_offset_0_alias
	.size		__nv_reservedSMEM_offset_0_alias, 0, 64
	.other		__nv_reservedSMEM_offset_0_alias,@"STO_CUDA_RESERVED_SHARED STV_DEFAULT"
__nv_reservedSMEM_offset_0_alias:
	.zero		0
	.zero		64


//--------------------- .nv.constant0._Z17right_shift_naivePii --------------------------
	.section	.nv.constant0._Z17right_shift_naivePii,"a",@progbits
	.sectionflags	@""
	.align	4
.nv.constant0._Z17right_shift_naivePii:
	.zero		908


//--------------------- SYMBOLS --------------------------

	.type		.nv.reservedSmem.offset0,@object
	.size		.nv.reservedSmem.offset0,0x4
